	.headerflags	@"EF_CUDA_TEXMODE_UNIFIED EF_CUDA_64BIT_ADDRESS EF_CUDA_ACCELERATORS EF_CUDA_SM90 EF_CUDA_VIRTUAL_SM(EF_CUDA_SM90)"
	.elftype	@"ET_EXEC"


//--------------------- .nv.info                  --------------------------
	.section	.nv.info,"",@"SHT_CUDA_INFO"
	.align	4


	//----- nvinfo : EIATTR_REGCOUNT
	.align		4
        /*0000*/ 	.byte	0x04, 0x2f
        /*0002*/ 	.short	(.L_3 - .L_2)
	.align		4
.L_2:
        /*0004*/ 	.word	index@(triton_poi_fused__native_batch_norm_legit_no_training_convolution_relu_11)
        /*0008*/ 	.word	0x00000013


	//----- nvinfo : EIATTR_MIN_STACK_SIZE
	.align		4
.L_3:
        /*000c*/ 	.byte	0x04, 0x12
        /*000e*/ 	.short	(.L_5 - .L_4)
	.align		4
.L_4:
        /*0010*/ 	.word	index@(triton_poi_fused__native_batch_norm_legit_no_training_convolution_relu_11)
        /*0014*/ 	.word	0x00000000


	//----- nvinfo : EIATTR_FRAME_SIZE
	.align		4
.L_5:
        /*0018*/ 	.byte	0x04, 0x11
        /*001a*/ 	.short	(.L_7 - .L_6)
	.align		4
.L_6:
        /*001c*/ 	.word	index@(triton_poi_fused__native_batch_norm_legit_no_training_convolution_relu_11)
        /*0020*/ 	.word	0x00000000


	//----- nvinfo : EIATTR_MIN_STACK_SIZE
	.align		4
.L_7:
        /*0024*/ 	.byte	0x04, 0x12
        /*0026*/ 	.short	(.L_9 - .L_8)
	.align		4
.L_8:
        /*0028*/ 	.word	index@(triton_poi_fused__native_batch_norm_legit_no_training_convolution_relu_11)
        /*002c*/ 	.word	0x00000000
.L_9:


//--------------------- .nv.info.triton_poi_fused__native_batch_norm_legit_no_training_convolution_relu_11 --------------------------
	.section	.nv.info.triton_poi_fused__native_batch_norm_legit_no_training_convolution_relu_11,"",@"SHT_CUDA_INFO"
	.sectionflags	@""
	.align	4


	//----- nvinfo : EIATTR_CUDA_API_VERSION
	.align		4
        /*0000*/ 	.byte	0x04, 0x37
        /*0002*/ 	.short	(.L_11 - .L_10)
.L_10:
        /*0004*/ 	.word	0x0000007c


	//----- nvinfo : EIATTR_KPARAM_INFO
	.align		4
.L_11:
        /*0008*/ 	.byte	0x04, 0x17
        /*000a*/ 	.short	(.L_13 - .L_12)
.L_12:
        /*000c*/ 	.word	0x00000000
        /*0010*/ 	.short	0x0007
        /*0012*/ 	.short	0x0038
        /*0014*/ 	.byte	0x00, 0xf0, 0x11, 0x00


	//----- nvinfo : EIATTR_KPARAM_INFO
	.align		4
.L_13:
        /*0018*/ 	.byte	0x04, 0x17
        /*001a*/ 	.short	(.L_15 - .L_14)
.L_14:
        /*001c*/ 	.word	0x00000000
        /*0020*/ 	.short	0x0006
        /*0022*/ 	.short	0x0030
        /*0024*/ 	.byte	0x00, 0xf4, 0x21, 0x00


	//----- nvinfo : EIATTR_KPARAM_INFO
	.align		4
.L_15:
        /*0028*/ 	.byte	0x04, 0x17
        /*002a*/ 	.short	(.L_17 - .L_16)
.L_16:
        /*002c*/ 	.word	0x00000000
        /*0030*/ 	.short	0x0005
        /*0032*/ 	.short	0x0028
        /*0034*/ 	.byte	0x00, 0xf4, 0x21, 0x00


	//----- nvinfo : EIATTR_KPARAM_INFO
	.align		4
.L_17:
        /*0038*/ 	.byte	0x04, 0x17
        /*003a*/ 	.short	(.L_19 - .L_18)
.L_18:
        /*003c*/ 	.word	0x00000000
        /*0040*/ 	.short	0x0004
        /*0042*/ 	.short	0x0020
        /*0044*/ 	.byte	0x00, 0xf4, 0x21, 0x00


	//----- nvinfo : EIATTR_KPARAM_INFO
	.align		4
.L_19:
        /*0048*/ 	.byte	0x04, 0x17
        /*004a*/ 	.short	(.L_21 - .L_20)
.L_20:
        /*004c*/ 	.word	0x00000000
        /*0050*/ 	.short	0x0003
        /*0052*/ 	.short	0x0018
        /*0054*/ 	.byte	0x00, 0xf4, 0x21, 0x00


	//----- nvinfo : EIATTR_KPARAM_INFO
	.align		4
.L_21:
        /*0058*/ 	.byte	0x04, 0x17
        /*005a*/ 	.short	(.L_23 - .L_22)
.L_22:
        /*005c*/ 	.word	0x00000000
        /*0060*/ 	.short	0x0002
        /*0062*/ 	.short	0x0010
        /*0064*/ 	.byte	0x00, 0xf4, 0x21, 0x00


	//----- nvinfo : EIATTR_KPARAM_INFO
	.align		4
.L_23:
        /*0068*/ 	.byte	0x04, 0x17
        /*006a*/ 	.short	(.L_25 - .L_24)
.L_24:
        /*006c*/ 	.word	0x00000000
        /*0070*/ 	.short	0x0001
        /*0072*/ 	.short	0x0008
        /*0074*/ 	.byte	0x00, 0xf4, 0x21, 0x00


	//----- nvinfo : EIATTR_KPARAM_INFO
	.align		4
.L_25:
        /*0078*/ 	.byte	0x04, 0x17
        /*007a*/ 	.short	(.L_27 - .L_26)
.L_26:
        /*007c*/ 	.word	0x00000000
        /*0080*/ 	.short	0x0000
        /*0082*/ 	.short	0x0000
        /*0084*/ 	.byte	0x00, 0xf4, 0x21, 0x00


	//----- nvinfo : EIATTR_SPARSE_MMA_MASK
	.align		4
.L_27:
        /*0088*/ 	.byte	0x03, 0x50
        /*008a*/ 	.short	0x0000


	//----- nvinfo : EIATTR_MAXREG_COUNT
	.align		4
        /*008c*/ 	.byte	0x03, 0x1b
        /*008e*/ 	.short	0x00ff


	//----- nvinfo : EIATTR_EXIT_INSTR_OFFSETS
	.align		4
        /*0090*/ 	.byte	0x04, 0x1c
        /*0092*/ 	.short	(.L_29 - .L_28)


	//   ....[0]....
.L_28:
        /*0094*/ 	.word	0x00000340


	//----- nvinfo : EIATTR_REQNTID
	.align		4
.L_29:
        /*0098*/ 	.byte	0x04, 0x10
        /*009a*/ 	.short	(.L_31 - .L_30)
.L_30:
        /*009c*/ 	.word	0x00000080
        /*00a0*/ 	.word	0x00000001
        /*00a4*/ 	.word	0x00000001


	//----- nvinfo : EIATTR_CBANK_PARAM_SIZE
	.align		4
.L_31:
        /*00a8*/ 	.byte	0x03, 0x19
        /*00aa*/ 	.short	0x003c


	//----- nvinfo : EIATTR_PARAM_CBANK
	.align		4
        /*00ac*/ 	.byte	0x04, 0x0a
        /*00ae*/ 	.short	(.L_33 - .L_32)
	.align		4
.L_32:
        /*00b0*/ 	.word	index@(.nv.constant0.triton_poi_fused__native_batch_norm_legit_no_training_convolution_relu_11)
        /*00b4*/ 	.short	0x0210
        /*00b6*/ 	.short	0x003c


	//----- nvinfo : EIATTR_SW_WAR
	.align		4
.L_33:
        /*00b8*/ 	.byte	0x04, 0x36
        /*00ba*/ 	.short	(.L_35 - .L_34)
.L_34:
        /*00bc*/ 	.word	0x00000008
.L_35:


//--------------------- .nv.callgraph             --------------------------
	.section	.nv.callgraph,"",@"SHT_CUDA_CALLGRAPH"
	.align	4
	.sectionentsize	8
	.align		4
        /*0000*/ 	.word	0x00000000
	.align		4
        /*0004*/ 	.word	0xffffffff
	.align		4
        /*0008*/ 	.word	0x00000000
	.align		4
        /*000c*/ 	.word	0xfffffffe
	.align		4
        /*0010*/ 	.word	0x00000000
	.align		4
        /*0014*/ 	.word	0xfffffffd
	.align		4
        /*0018*/ 	.word	0x00000000
	.align		4
        /*001c*/ 	.word	0xfffffffc


//--------------------- .nv.constant4             --------------------------
	.section	.nv.constant4,"a",@progbits
	.align	8
	.align		8
.nv.constant4:
        /*0000*/ 	.dword	_$_str
	.align		8
        /*0008*/ 	.dword	_$_str_$_2


//--------------------- .text.triton_poi_fused__native_batch_norm_legit_no_training_convolution_relu_11 --------------------------
	.section	.text.triton_poi_fused__native_batch_norm_legit_no_training_convolution_relu_11,"ax",@progbits
	.align	128
        .global         triton_poi_fused__native_batch_norm_legit_no_training_convolution_relu_11
        .type           triton_poi_fused__native_batch_norm_legit_no_training_convolution_relu_11,@function
        .size           triton_poi_fused__native_batch_norm_legit_no_training_convolution_relu_11,(.L_x_1 - triton_poi_fused__native_batch_norm_legit_no_training_convolution_relu_11)
        .other          triton_poi_fused__native_batch_norm_legit_no_training_convolution_relu_11,@"STO_CUDA_ENTRY STV_DEFAULT"
triton_poi_fused__native_batch_norm_legit_no_training_convolution_relu_11:
.text.triton_poi_fused__native_batch_norm_legit_no_training_convolution_relu_11:
[----:B------:R-:W-:Y:S01]  /*0000*/  LDC R1, c[0x0][0x28] ;  /* 0x00000a00ff017b82 */ /* 0x000fe20000000800 */
[----:B------:R-:W1:Y:S07]  /*0010*/  S2R R0, SR_TID.X ;  /* 0x0000000000007919 */ /* 0x000e6e0000002100 */
[----:B------:R-:W2:Y:S01]  /*0020*/  LDC.64 R10, c[0x0][0x228] ;  /* 0x00008a00ff0a7b82 */ /* 0x000ea20000000a00 */
[----:B------:R-:W-:Y:S01]  /*0030*/  ULDC.64 UR4, c[0x0][0x208] ;  /* 0x0000820000047ab9 */ /* 0x000fe20000000a00 */
[----:B------:R-:W3:Y:S06]  /*0040*/  S2R R3, SR_CTAID.X ;  /* 0x0000000000037919 */ /* 0x000eec0000002500 */
[----:B------:R-:W4:Y:S08]  /*0050*/  LDC.64 R6, c[0x0][0x218] ;  /* 0x00008600ff067b82 */ /* 0x000f300000000a00 */
[----:B------:R-:W5:Y:S08]  /*0060*/  LDC.64 R8, c[0x0][0x220] ;  /* 0x00008800ff087b82 */ /* 0x000f700000000a00 */
[----:B------:R-:W5:Y:S01]  /*0070*/  LDC.64 R12, c[0x0][0x230] ;  /* 0x00008c00ff0c7b82 */ /* 0x000f620000000a00 */
[----:B-1----:R-:W-:-:S07]  /*0080*/  LOP3.LUT R0, R0, 0x7f, RZ, 0xc0, !PT ;  /* 0x0000007f00007812 */ /* 0x002fce00078ec0ff */
[----:B------:R-:W1:Y:S01]  /*0090*/  LDC.64 R4, c[0x0][0x238] ;  /* 0x00008e00ff047b82 */ /* 0x000e620000000a00 */
[----:B---3--:R-:W-:Y:S02]  /*00a0*/  SHF.R.S32.HI R2, RZ, 0x18, R3 ;  /* 0x00000018ff027819 */ /* 0x008fe40000011403 */
[----:B------:R-:W-:Y:S02]  /*00b0*/  LEA R0, R3, R0, 0x7 ;  /* 0x0000000003007211 */ /* 0x000fe400078e38ff */
[----:B------:R-:W-:-:S04]  /*00c0*/  SGXT R3, R2, 0x1 ;  /* 0x000000010203781a */ /* 0x000fc80000000200 */
[----:B------:R-:W-:-:S04]  /*00d0*/  LEA.HI R3, R3, R0, RZ, 0x6 ;  /* 0x0000000003037211 */ /* 0x000fc800078f30ff */
[----:B------:R-:W-:-:S04]  /*00e0*/  SHF.R.S32.HI R3, RZ, 0x6, R3 ;  /* 0x00000006ff037819 */ /* 0x000fc80000011403 */
[----:B------:R-:W-:-:S04]  /*00f0*/  LEA.HI R2, R3, R3, RZ, 0x4 ;  /* 0x0000000303027211 */ /* 0x000fc800078f20ff */
[----:B------:R-:W-:-:S04]  /*0100*/  LOP3.LUT R2, R2, 0xfffffff0, RZ, 0xc0, !PT ;  /* 0xfffffff002027812 */ /* 0x000fc800078ec0ff */
[----:B------:R-:W-:Y:S02]  /*0110*/  IADD3 R15, R3, -R2, RZ ;  /* 0x80000002030f7210 */ /* 0x000fe40007ffe0ff */
[----:B------:R-:W3:Y:S03]  /*0120*/  LDC.64 R2, c[0x0][0x210] ;  /* 0x00008400ff027b82 */ /* 0x000ee60000000a00 */
[----:B--2---:R-:W-:-:S05]  /*0130*/  IMAD.WIDE R10, R15, 0x4, R10 ;  /* 0x000000040f0a7825 */ /* 0x004fca00078e020a */
[----:B------:R2:W2:Y:S01]  /*0140*/  LDG.E.EL R16, desc[UR4][R10.64] ;  /* 0x000000040a107981 */ /* 0x0004a2000c2e1900 */
[----:B----4-:R-:W-:-:S04]  /*0150*/  IMAD.WIDE R6, R15, 0x4, R6 ;  /* 0x000000040f067825 */ /* 0x010fc800078e0206 */
[C---:B-----5:R-:W-:Y:S02]  /*0160*/  IMAD.WIDE R8, R15.reuse, 0x4, R8 ;  /* 0x000000040f087825 */ /* 0x060fe400078e0208 */
[----:B------:R4:W5:Y:S02]  /*0170*/  LDG.E.EL R7, desc[UR4][R6.64] ;  /* 0x0000000406077981 */ /* 0x000964000c2e1900 */
[----:B---3--:R-:W-:Y:S02]  /*0180*/  IMAD.WIDE R2, R0, 0x4, R2 ;  /* 0x0000000400027825 */ /* 0x008fe400078e0202 */
[----:B------:R-:W3:Y:S04]  /*0190*/  LDG.E.EL R8, desc[UR4][R8.64] ;  /* 0x0000000408087981 */ /* 0x000ee8000c2e1900 */
[----:B------:R-:W5:Y:S01]  /*01a0*/  LDG.E R14, desc[UR4][R2.64] ;  /* 0x00000004020e7981 */ /* 0x000f62000c1e1900 */
[----:B0-2---:R-:W-:-:S04]  /*01b0*/  IMAD.WIDE R10, R15, 0x4, R12 ;  /* 0x000000040f0a7825 */ /* 0x005fc800078e020c */
[----:B-1----:R-:W-:Y:S02]  /*01c0*/  IMAD.WIDE R12, R15, 0x4, R4 ;  /* 0x000000040f0c7825 */ /* 0x002fe400078e0204 */
[----:B------:R-:W2:Y:S01]  /*01d0*/  LDG.E.EL R10, desc[UR4][R10.64] ;  /* 0x000000040a0a7981 */ /* 0x000ea2000c2e1900 */
[----:B----4-:R-:W-:Y:S01]  /*01e0*/  HFMA2.MMA R6, -RZ, RZ, 1.625, 0 ;  /* 0x3e800000ff067435 */ /* 0x010fe200000001ff */
[----:B------:R-:W0:Y:S02]  /*01f0*/  LDC.64 R4, c[0x0][0x240] ;  /* 0x00009000ff047b82 */ /* 0x000e240000000a00 */
[----:B------:R-:W2:Y:S01]  /*0200*/  LDG.E.EL R13, desc[UR4][R12.64] ;  /* 0x000000040c0d7981 */ /* 0x000ea2000c2e1900 */
[----:B0-----:R-:W-:-:S04]  /*0210*/  IMAD.WIDE R4, R0, 0x4, R4 ;  /* 0x0000000400047825 */ /* 0x001fc800078e0204 */
[----:B------:R-:W-:-:S04]  /*0220*/  FADD R16, R16, 9.9999997473787516356e-06 ;  /* 0x3727c5ac10107421 */ /* 0x000fc80000000000 */
[----:B------:R-:W0:Y:S02]  /*0230*/  MUFU.SQRT R15, R16 ;  /* 0x00000010000f7308 */ /* 0x000e240000002000 */
[C---:B0-----:R-:W-:Y:S02]  /*0240*/  FSETP.GT.AND P0, PT, R15.reuse, 8.50705917302346158658e+37, PT ;  /* 0x7e8000000f00780b */ /* 0x041fe40003f04000 */
[----:B------:R-:W-:-:S11]  /*0250*/  FSETP.GEU.AND P1, PT, R15, 1.175494350822287508e-38, PT ;  /* 0x008000000f00780b */ /* 0x000fd60003f2e000 */
[----:B------:R-:W-:-:S04]  /*0260*/  @P0 FMUL R15, R15, 0.25 ;  /* 0x3e8000000f0f0820 */ /* 0x000fc80000400000 */
[----:B------:R-:W-:-:S06]  /*0270*/  @!P1 FMUL R15, R15, 16777216 ;  /* 0x4b8000000f0f9820 */ /* 0x000fcc0000400000 */
[----:B------:R-:W0:Y:S01]  /*0280*/  MUFU.RCP R15, R15 ;  /* 0x0000000f000f7308 */ /* 0x000e220000001000 */
[----:B------:R-:W-:Y:S01]  /*0290*/  FSEL R6, R6, 1, P0 ;  /* 0x3f80000006067808 */ /* 0x000fe20000000000 */
[----:B-----5:R-:W-:-:S04]  /*02a0*/  FADD R7, R14, R7 ;  /* 0x000000070e077221 */ /* 0x020fc80000000000 */
[----:B------:R-:W-:Y:S01]  /*02b0*/  @!P1 FMUL R6, R6, 16777216 ;  /* 0x4b80000006069820 */ /* 0x000fe20000400000 */
[----:B---3--:R-:W-:-:S03]  /*02c0*/  FADD R8, -R8, R7 ;  /* 0x0000000708087221 */ /* 0x008fc60000000100 */
[----:B0-----:R-:W-:-:S04]  /*02d0*/  FMUL R9, R15, R6 ;  /* 0x000000060f097220 */ /* 0x001fc80000400000 */
[----:B------:R-:W-:-:S04]  /*02e0*/  FMUL R8, R8, R9 ;  /* 0x0000000908087220 */ /* 0x000fc80000400000 */
[----:B--2---:R-:W-:-:S05]  /*02f0*/  FFMA R8, R10, R8, R13 ;  /* 0x000000080a087223 */ /* 0x004fca000000000d */
[----:B------:R-:W-:-:S04]  /*0300*/  FSETP.GEU.AND P0, PT, R8, RZ, PT ;  /* 0x000000ff0800720b */ /* 0x000fc80003f0e000 */
[----:B------:R-:W-:Y:S01]  /*0310*/  FSEL R9, R8, RZ, P0 ;  /* 0x000000ff08097208 */ /* 0x000fe20000000000 */
[----:B------:R-:W-:Y:S04]  /*0320*/  STG.E desc[UR4][R2.64], R7 ;  /* 0x0000000702007986 */ /* 0x000fe8000c101904 */
[----:B------:R-:W-:Y:S01]  /*0330*/  STG.E desc[UR4][R4.64], R9 ;  /* 0x0000000904007986 */ /* 0x000fe2000c101904 */
[----:B------:R-:W-:Y:S05]  /*0340*/  EXIT ;  /* 0x000000000000794d */ /* 0x000fea0003800000 */
.L_x_0:
[----:B------:R-:W-:-:S00]  /*0350*/  BRA `(.L_x_0) ;  /* 0xfffffffc00fc7947 */ /* 0x000fc0000383ffff */
[----:B------:R-:W-:-:S00]  /*0360*/  NOP ;  /* 0x0000000000007918 */ /* 0x000fc00000000000 */
        /* <DEDUP_REMOVED lines=9> */
.L_x_1:


//--------------------- .nv.global.init           --------------------------
	.section	.nv.global.init,"aw",@progbits
.nv.global.init:
	.type		_$_str,@object
	.size		_$_str,(_$_str_$_2 - _$_str)
_$_str:
        /*0000*/ 	.byte	0x5f, 0x5f, 0x43, 0x55, 0x44, 0x41, 0x5f, 0x46, 0x54, 0x5a, 0x00
	.type		_$_str_$_2,@object
	.size		_$_str_$_2,(.L_1 - _$_str_$_2)
_$_str_$_2:
        /*000b*/ 	.byte	0x5f, 0x5f, 0x43, 0x55, 0x44, 0x41, 0x5f, 0x50, 0x52, 0x45, 0x43, 0x5f, 0x53, 0x51, 0x52, 0x54
        /*001b*/ 	.byte	0x00
.L_1:


//--------------------- .nv.constant0.triton_poi_fused__native_batch_norm_legit_no_training_convolution_relu_11 --------------------------
	.section	.nv.constant0.triton_poi_fused__native_batch_norm_legit_no_training_convolution_relu_11,"a",@progbits
	.sectionflags	@""
	.align	4
.nv.constant0.triton_poi_fused__native_batch_norm_legit_no_training_convolution_relu_11:
	.zero		588
